//
// Generated by NVIDIA NVVM Compiler
//
// Compiler Build ID: CL-36424714
// Cuda compilation tools, release 13.0, V13.0.88
// Based on NVVM 20.0.0
//

.version 9.0
.target sm_100
.address_size 64

	// .globl	_Z9gemv_warpILi4EEvPfS0_S0_ii

.visible .entry _Z9gemv_warpILi4EEvPfS0_S0_ii(
	.param .u64 .ptr .align 1 _Z9gemv_warpILi4EEvPfS0_S0_ii_param_0,
	.param .u64 .ptr .align 1 _Z9gemv_warpILi4EEvPfS0_S0_ii_param_1,
	.param .u64 .ptr .align 1 _Z9gemv_warpILi4EEvPfS0_S0_ii_param_2,
	.param .u32 _Z9gemv_warpILi4EEvPfS0_S0_ii_param_3,
	.param .u32 _Z9gemv_warpILi4EEvPfS0_S0_ii_param_4
)
{
	.reg .pred 	%p<14>;
	.reg .b32 	%r<44>;
	.reg .b32 	%f<224>;
	.reg .b64 	%rd<41>;

	ld.param.u64 	%rd11, [_Z9gemv_warpILi4EEvPfS0_S0_ii_param_0];
	ld.param.u64 	%rd12, [_Z9gemv_warpILi4EEvPfS0_S0_ii_param_1];
	ld.param.u64 	%rd10, [_Z9gemv_warpILi4EEvPfS0_S0_ii_param_2];
	ld.param.u32 	%r19, [_Z9gemv_warpILi4EEvPfS0_S0_ii_param_3];
	ld.param.u32 	%r18, [_Z9gemv_warpILi4EEvPfS0_S0_ii_param_4];
	cvta.to.global.u64 	%rd1, %rd12;
	cvta.to.global.u64 	%rd2, %rd11;
	mov.u32 	%r1, %tid.x;
	and.b32  	%r2, %r1, 7;
	shr.u32 	%r20, %r1, 3;
	and.b32  	%r21, %r20, 3;
	mov.u32 	%r22, %ctaid.x;
	shl.b32 	%r23, %r22, 4;
	and.b32  	%r24, %r20, 124;
	add.s32 	%r25, %r24, %r23;
	or.b32  	%r3, %r25, %r21;
	setp.ge.s32 	%p1, %r3, %r19;
	@%p1 bra 	$L__BB0_15;
	shl.b32 	%r41, %r2, 2;
	setp.ge.s32 	%p2, %r41, %r18;
	mov.f32 	%f223, 0f00000000;
	@%p2 bra 	$L__BB0_13;
	mul.lo.s32 	%r26, %r18, %r3;
	cvt.s64.s32 	%rd3, %r26;
	not.b32 	%r27, %r41;
	add.s32 	%r5, %r18, %r27;
	shr.u32 	%r28, %r5, 5;
	add.s32 	%r6, %r28, 1;
	and.b32  	%r7, %r6, 7;
	setp.lt.u32 	%p3, %r5, 224;
	mov.f32 	%f223, 0f00000000;
	@%p3 bra 	$L__BB0_5;
	and.b32  	%r29, %r6, 268435448;
	neg.s32 	%r39, %r29;
	mul.wide.u32 	%rd13, %r2, 16;
	shl.b64 	%rd14, %rd3, 2;
	add.s64 	%rd15, %rd13, %rd14;
	add.s64 	%rd16, %rd15, %rd2;
	add.s64 	%rd40, %rd16, 512;
	add.s64 	%rd17, %rd13, %rd1;
	add.s64 	%rd39, %rd17, 512;
	mov.f32 	%f223, 0f00000000;
$L__BB0_4:
	.pragma "nounroll";
	ld.global.v4.f32 	{%f18, %f19, %f20, %f21}, [%rd40+-512];
	ld.global.v4.f32 	{%f22, %f23, %f24, %f25}, [%rd39+-512];
	mul.f32 	%f26, %f19, %f23;
	fma.rn.f32 	%f27, %f18, %f22, %f26;
	fma.rn.f32 	%f28, %f20, %f24, %f27;
	fma.rn.f32 	%f29, %f21, %f25, %f28;
	add.f32 	%f30, %f223, %f29;
	ld.global.v4.f32 	{%f31, %f32, %f33, %f34}, [%rd40+-384];
	ld.global.v4.f32 	{%f35, %f36, %f37, %f38}, [%rd39+-384];
	mul.f32 	%f39, %f32, %f36;
	fma.rn.f32 	%f40, %f31, %f35, %f39;
	fma.rn.f32 	%f41, %f33, %f37, %f40;
	fma.rn.f32 	%f42, %f34, %f38, %f41;
	add.f32 	%f43, %f30, %f42;
	ld.global.v4.f32 	{%f44, %f45, %f46, %f47}, [%rd40+-256];
	ld.global.v4.f32 	{%f48, %f49, %f50, %f51}, [%rd39+-256];
	mul.f32 	%f52, %f45, %f49;
	fma.rn.f32 	%f53, %f44, %f48, %f52;
	fma.rn.f32 	%f54, %f46, %f50, %f53;
	fma.rn.f32 	%f55, %f47, %f51, %f54;
	add.f32 	%f56, %f43, %f55;
	ld.global.v4.f32 	{%f57, %f58, %f59, %f60}, [%rd40+-128];
	ld.global.v4.f32 	{%f61, %f62, %f63, %f64}, [%rd39+-128];
	mul.f32 	%f65, %f58, %f62;
	fma.rn.f32 	%f66, %f57, %f61, %f65;
	fma.rn.f32 	%f67, %f59, %f63, %f66;
	fma.rn.f32 	%f68, %f60, %f64, %f67;
	add.f32 	%f69, %f56, %f68;
	ld.global.v4.f32 	{%f70, %f71, %f72, %f73}, [%rd40];
	ld.global.v4.f32 	{%f74, %f75, %f76, %f77}, [%rd39];
	mul.f32 	%f78, %f71, %f75;
	fma.rn.f32 	%f79, %f70, %f74, %f78;
	fma.rn.f32 	%f80, %f72, %f76, %f79;
	fma.rn.f32 	%f81, %f73, %f77, %f80;
	add.f32 	%f82, %f69, %f81;
	ld.global.v4.f32 	{%f83, %f84, %f85, %f86}, [%rd40+128];
	ld.global.v4.f32 	{%f87, %f88, %f89, %f90}, [%rd39+128];
	mul.f32 	%f91, %f84, %f88;
	fma.rn.f32 	%f92, %f83, %f87, %f91;
	fma.rn.f32 	%f93, %f85, %f89, %f92;
	fma.rn.f32 	%f94, %f86, %f90, %f93;
	add.f32 	%f95, %f82, %f94;
	ld.global.v4.f32 	{%f96, %f97, %f98, %f99}, [%rd40+256];
	ld.global.v4.f32 	{%f100, %f101, %f102, %f103}, [%rd39+256];
	mul.f32 	%f104, %f97, %f101;
	fma.rn.f32 	%f105, %f96, %f100, %f104;
	fma.rn.f32 	%f106, %f98, %f102, %f105;
	fma.rn.f32 	%f107, %f99, %f103, %f106;
	add.f32 	%f108, %f95, %f107;
	ld.global.v4.f32 	{%f109, %f110, %f111, %f112}, [%rd40+384];
	ld.global.v4.f32 	{%f113, %f114, %f115, %f116}, [%rd39+384];
	mul.f32 	%f117, %f110, %f114;
	fma.rn.f32 	%f118, %f109, %f113, %f117;
	fma.rn.f32 	%f119, %f111, %f115, %f118;
	fma.rn.f32 	%f120, %f112, %f116, %f119;
	add.f32 	%f223, %f108, %f120;
	add.s32 	%r41, %r41, 256;
	add.s32 	%r39, %r39, 8;
	add.s64 	%rd40, %rd40, 1024;
	add.s64 	%rd39, %rd39, 1024;
	setp.ne.s32 	%p4, %r39, 0;
	@%p4 bra 	$L__BB0_4;
$L__BB0_5:
	setp.eq.s32 	%p5, %r7, 0;
	@%p5 bra 	$L__BB0_13;
	setp.lt.u32 	%p6, %r7, 4;
	@%p6 bra 	$L__BB0_8;
	cvt.u64.u32 	%rd18, %r41;
	add.s64 	%rd19, %rd18, %rd3;
	shl.b64 	%rd20, %rd19, 2;
	add.s64 	%rd21, %rd2, %rd20;
	ld.global.v4.f32 	{%f122, %f123, %f124, %f125}, [%rd21];
	mul.wide.u32 	%rd22, %r41, 4;
	add.s64 	%rd23, %rd1, %rd22;
	ld.global.v4.f32 	{%f126, %f127, %f128, %f129}, [%rd23];
	mul.f32 	%f130, %f123, %f127;
	fma.rn.f32 	%f131, %f122, %f126, %f130;
	fma.rn.f32 	%f132, %f124, %f128, %f131;
	fma.rn.f32 	%f133, %f125, %f129, %f132;
	add.f32 	%f134, %f223, %f133;
	ld.global.v4.f32 	{%f135, %f136, %f137, %f138}, [%rd21+128];
	ld.global.v4.f32 	{%f139, %f140, %f141, %f142}, [%rd23+128];
	mul.f32 	%f143, %f136, %f140;
	fma.rn.f32 	%f144, %f135, %f139, %f143;
	fma.rn.f32 	%f145, %f137, %f141, %f144;
	fma.rn.f32 	%f146, %f138, %f142, %f145;
	add.f32 	%f147, %f134, %f146;
	ld.global.v4.f32 	{%f148, %f149, %f150, %f151}, [%rd21+256];
	ld.global.v4.f32 	{%f152, %f153, %f154, %f155}, [%rd23+256];
	mul.f32 	%f156, %f149, %f153;
	fma.rn.f32 	%f157, %f148, %f152, %f156;
	fma.rn.f32 	%f158, %f150, %f154, %f157;
	fma.rn.f32 	%f159, %f151, %f155, %f158;
	add.f32 	%f160, %f147, %f159;
	ld.global.v4.f32 	{%f161, %f162, %f163, %f164}, [%rd21+384];
	ld.global.v4.f32 	{%f165, %f166, %f167, %f168}, [%rd23+384];
	mul.f32 	%f169, %f162, %f166;
	fma.rn.f32 	%f170, %f161, %f165, %f169;
	fma.rn.f32 	%f171, %f163, %f167, %f170;
	fma.rn.f32 	%f172, %f164, %f168, %f171;
	add.f32 	%f223, %f160, %f172;
	add.s32 	%r41, %r41, 128;
$L__BB0_8:
	and.b32  	%r31, %r6, 3;
	setp.eq.s32 	%p7, %r31, 0;
	@%p7 bra 	$L__BB0_13;
	setp.eq.s32 	%p8, %r31, 1;
	@%p8 bra 	$L__BB0_11;
	cvt.u64.u32 	%rd24, %r41;
	add.s64 	%rd25, %rd24, %rd3;
	shl.b64 	%rd26, %rd25, 2;
	add.s64 	%rd27, %rd2, %rd26;
	ld.global.v4.f32 	{%f174, %f175, %f176, %f177}, [%rd27];
	mul.wide.u32 	%rd28, %r41, 4;
	add.s64 	%rd29, %rd1, %rd28;
	ld.global.v4.f32 	{%f178, %f179, %f180, %f181}, [%rd29];
	mul.f32 	%f182, %f175, %f179;
	fma.rn.f32 	%f183, %f174, %f178, %f182;
	fma.rn.f32 	%f184, %f176, %f180, %f183;
	fma.rn.f32 	%f185, %f177, %f181, %f184;
	add.f32 	%f186, %f223, %f185;
	ld.global.v4.f32 	{%f187, %f188, %f189, %f190}, [%rd27+128];
	ld.global.v4.f32 	{%f191, %f192, %f193, %f194}, [%rd29+128];
	mul.f32 	%f195, %f188, %f192;
	fma.rn.f32 	%f196, %f187, %f191, %f195;
	fma.rn.f32 	%f197, %f189, %f193, %f196;
	fma.rn.f32 	%f198, %f190, %f194, %f197;
	add.f32 	%f223, %f186, %f198;
	add.s32 	%r41, %r41, 64;
$L__BB0_11:
	and.b32  	%r32, %r5, 32;
	setp.ne.s32 	%p9, %r32, 0;
	@%p9 bra 	$L__BB0_13;
	cvt.u64.u32 	%rd30, %r41;
	add.s64 	%rd31, %rd30, %rd3;
	shl.b64 	%rd32, %rd31, 2;
	add.s64 	%rd33, %rd2, %rd32;
	ld.global.v4.f32 	{%f199, %f200, %f201, %f202}, [%rd33];
	mul.wide.u32 	%rd34, %r41, 4;
	add.s64 	%rd35, %rd1, %rd34;
	ld.global.v4.f32 	{%f203, %f204, %f205, %f206}, [%rd35];
	mul.f32 	%f207, %f200, %f204;
	fma.rn.f32 	%f208, %f199, %f203, %f207;
	fma.rn.f32 	%f209, %f201, %f205, %f208;
	fma.rn.f32 	%f210, %f202, %f206, %f209;
	add.f32 	%f223, %f223, %f210;
$L__BB0_13:
	mov.b32 	%r33, %f223;
	shfl.sync.down.b32	%r34|%p10, %r33, 4, 31, -1;
	mov.b32 	%f211, %r34;
	add.f32 	%f212, %f223, %f211;
	mov.b32 	%r35, %f212;
	shfl.sync.down.b32	%r36|%p11, %r35, 2, 31, -1;
	mov.b32 	%f213, %r36;
	add.f32 	%f214, %f212, %f213;
	mov.b32 	%r37, %f214;
	shfl.sync.down.b32	%r38|%p12, %r37, 1, 31, -1;
	mov.b32 	%f215, %r38;
	add.f32 	%f13, %f214, %f215;
	setp.ne.s32 	%p13, %r2, 0;
	@%p13 bra 	$L__BB0_15;
	cvta.to.global.u64 	%rd36, %rd10;
	mul.wide.s32 	%rd37, %r3, 4;
	add.s64 	%rd38, %rd36, %rd37;
	st.global.f32 	[%rd38], %f13;
$L__BB0_15:
	ret;

}


// ===== COMPILED SASS (sm_100) =====

	.target	sm_100

	.elftype	@"ET_EXEC"


//--------------------- .note.nv.tkinfo           --------------------------
	.section	.note.nv.tkinfo,"",@"SHT_NOTE"
	.sectionflags	@"SHF_NOTE_NV_TKINFO"
	.tkinfo
        /*0018*/ 	.word	0x00000002
        /*0030*/ 	.string	""
        /*0030*/ 	.string	"ptxas"
        /*0030*/ 	.string	"Cuda compilation tools, release 13.0, V13.0.88"
        /*0030*/ 	.string	"Build cuda_13.0.r13.0/compiler.36424714_0"
        /*0030*/ 	.string	"-arch sm_100 -m 64 "



//--------------------- .note.nv.cuinfo           --------------------------
	.section	.note.nv.cuinfo,"",@"SHT_NOTE"
	.sectionflags	@"SHF_NOTE_NV_CUINFO"
        /*0018*/ 	.short	0x0002
        /*001a*/ 	.short	0x0064
        /*001c*/ 	.short	0x0082
	.zero		2


//--------------------- .nv.info                  --------------------------
	.section	.nv.info,"",@"SHT_CUDA_INFO"
	.align	4


	//----- nvinfo : EIATTR_REGCOUNT
	.align		4
        /*0000*/ 	.byte	0x04, 0x2f
        /*0002*/ 	.short	(.L_1 - .L_0)
	.align		4
.L_0:
        /*0004*/ 	.word	index@(_Z9gemv_warpILi4EEvPfS0_S0_ii)
        /*0008*/ 	.word	0x00000028


	//----- nvinfo : EIATTR_FRAME_SIZE
	.align		4
.L_1:
        /*000c*/ 	.byte	0x04, 0x11
        /*000e*/ 	.short	(.L_3 - .L_2)
	.align		4
.L_2:
        /*0010*/ 	.word	index@(_Z9gemv_warpILi4EEvPfS0_S0_ii)
        /*0014*/ 	.word	0x00000000


	//----- nvinfo : EIATTR_MIN_STACK_SIZE
	.align		4
.L_3:
        /*0018*/ 	.byte	0x04, 0x12
        /*001a*/ 	.short	(.L_5 - .L_4)
	.align		4
.L_4:
        /*001c*/ 	.word	index@(_Z9gemv_warpILi4EEvPfS0_S0_ii)
        /*0020*/ 	.word	0x00000000
.L_5:


//--------------------- .nv.compat                --------------------------
	.section	.nv.compat,"",@"SHT_CUDA_COMPAT_INFO"
	.align	4
        /*0000*/ 	.byte	0x02, 0x09, 0x00, 0x00, 0x02, 0x02, 0x01, 0x00, 0x02, 0x05, 0x05, 0x00, 0x03, 0x07, 0x01, 0x01
        /*0010*/ 	.byte	0x02, 0x03, 0x00, 0x00, 0x02, 0x06, 0x01, 0x00, 0x04, 0x0b, 0x08, 0x00, 0x09, 0x00, 0x00, 0x00
        /*0020*/ 	.byte	0x00, 0x00, 0x00, 0x00


//--------------------- .nv.info._Z9gemv_warpILi4EEvPfS0_S0_ii --------------------------
	.section	.nv.info._Z9gemv_warpILi4EEvPfS0_S0_ii,"",@"SHT_CUDA_INFO"
	.sectionflags	@""
	.align	4


	//----- nvinfo : EIATTR_CUDA_API_VERSION
	.align		4
        /*0000*/ 	.byte	0x04, 0x37
        /*0002*/ 	.short	(.L_7 - .L_6)
.L_6:
        /*0004*/ 	.word	0x00000082


	//----- nvinfo : EIATTR_KPARAM_INFO
	.align		4
.L_7:
        /*0008*/ 	.byte	0x04, 0x17
        /*000a*/ 	.short	(.L_9 - .L_8)
.L_8:
        /*000c*/ 	.word	0x00000000
        /*0010*/ 	.short	0x0004
        /*0012*/ 	.short	0x001c
        /*0014*/ 	.byte	0x00, 0xf0, 0x11, 0x00


	//----- nvinfo : EIATTR_KPARAM_INFO
	.align		4
.L_9:
        /*0018*/ 	.byte	0x04, 0x17
        /*001a*/ 	.short	(.L_11 - .L_10)
.L_10:
        /*001c*/ 	.word	0x00000000
        /*0020*/ 	.short	0x0003
        /*0022*/ 	.short	0x0018
        /*0024*/ 	.byte	0x00, 0xf0, 0x11, 0x00


	//----- nvinfo : EIATTR_KPARAM_INFO
	.align		4
.L_11:
        /*0028*/ 	.byte	0x04, 0x17
        /*002a*/ 	.short	(.L_13 - .L_12)
.L_12:
        /*002c*/ 	.word	0x00000000
        /*0030*/ 	.short	0x0002
        /*0032*/ 	.short	0x0010
        /*0034*/ 	.byte	0x00, 0xf5, 0x21, 0x00


	//----- nvinfo : EIATTR_KPARAM_INFO
	.align		4
.L_13:
        /*0038*/ 	.byte	0x04, 0x17
        /*003a*/ 	.short	(.L_15 - .L_14)
.L_14:
        /*003c*/ 	.word	0x00000000
        /*0040*/ 	.short	0x0001
        /*0042*/ 	.short	0x0008
        /*0044*/ 	.byte	0x00, 0xf5, 0x21, 0x00


	//----- nvinfo : EIATTR_KPARAM_INFO
	.align		4
.L_15:
        /*0048*/ 	.byte	0x04, 0x17
        /*004a*/ 	.short	(.L_17 - .L_16)
.L_16:
        /*004c*/ 	.word	0x00000000
        /*0050*/ 	.short	0x0000
        /*0052*/ 	.short	0x0000
        /*0054*/ 	.byte	0x00, 0xf5, 0x21, 0x00


	//----- nvinfo : EIATTR_SPARSE_MMA_MASK
	.align		4
.L_17:
        /*0058*/ 	.byte	0x03, 0x50
        /*005a*/ 	.short	0x0000


	//----- nvinfo : EIATTR_MAXREG_COUNT
	.align		4
        /*005c*/ 	.byte	0x03, 0x1b
        /*005e*/ 	.short	0x00ff


	//----- nvinfo : EIATTR_MERCURY_ISA_VERSION
	.align		4
        /*0060*/ 	.byte	0x03, 0x5f
        /*0062*/ 	.short	0x0101


	//----- nvinfo : EIATTR_COOP_GROUP_MASK_REGIDS
	.align		4
        /*0064*/ 	.byte	0x04, 0x29
        /*0066*/ 	.short	(.L_19 - .L_18)


	//   ....[0]....
.L_18:
        /*0068*/ 	.word	0xffffffff


	//   ....[1]....
        /*006c*/ 	.word	0xffffffff


	//   ....[2]....
        /*0070*/ 	.word	0xffffffff


	//----- nvinfo : EIATTR_COOP_GROUP_INSTR_OFFSETS
	.align		4
.L_19:
        /*0074*/ 	.byte	0x04, 0x28
        /*0076*/ 	.short	(.L_21 - .L_20)


	//   ....[0]....
.L_20:
        /*0078*/ 	.word	0x00000c30


	//   ....[1]....
        /*007c*/ 	.word	0x00000c60


	//   ....[2]....
        /*0080*/ 	.word	0x00000c80


	//----- nvinfo : EIATTR_VRC_CTA_INIT_COUNT
	.align		4
.L_21:
        /*0084*/ 	.byte	0x02, 0x4a
	.zero		1
	.zero		1


	//----- nvinfo : EIATTR_EXIT_INSTR_OFFSETS
	.align		4
        /*0088*/ 	.byte	0x04, 0x1c
        /*008a*/ 	.short	(.L_23 - .L_22)


	//   ....[0]....
.L_22:
        /*008c*/ 	.word	0x000000a0


	//   ....[1]....
        /*0090*/ 	.word	0x00000c90


	//   ....[2]....
        /*0094*/ 	.word	0x00000ce0


	//----- nvinfo : EIATTR_CRS_STACK_SIZE
	.align		4
.L_23:
        /*0098*/ 	.byte	0x04, 0x1e
        /*009a*/ 	.short	(.L_25 - .L_24)
.L_24:
        /*009c*/ 	.word	0x00000000


	//----- nvinfo : EIATTR_CBANK_PARAM_SIZE
	.align		4
.L_25:
        /*00a0*/ 	.byte	0x03, 0x19
        /*00a2*/ 	.short	0x0020


	//----- nvinfo : EIATTR_PARAM_CBANK
	.align		4
        /*00a4*/ 	.byte	0x04, 0x0a
        /*00a6*/ 	.short	(.L_27 - .L_26)
	.align		4
.L_26:
        /*00a8*/ 	.word	index@(.nv.constant0._Z9gemv_warpILi4EEvPfS0_S0_ii)
        /*00ac*/ 	.short	0x0380
        /*00ae*/ 	.short	0x0020


	//----- nvinfo : EIATTR_SW_WAR
	.align		4
.L_27:
        /*00b0*/ 	.byte	0x04, 0x36
        /*00b2*/ 	.short	(.L_29 - .L_28)
.L_28:
        /*00b4*/ 	.word	0x00000008
.L_29:


//--------------------- .nv.callgraph             --------------------------
	.section	.nv.callgraph,"",@"SHT_CUDA_CALLGRAPH"
	.align	4
	.sectionentsize	8
	.align		4
        /*0000*/ 	.word	0x00000000
	.align		4
        /*0004*/ 	.word	0xffffffff
	.align		4
        /*0008*/ 	.word	0x00000000
	.align		4
        /*000c*/ 	.word	0xfffffffe
	.align		4
        /*0010*/ 	.word	0x00000000
	.align		4
        /*0014*/ 	.word	0xfffffffd
	.align		4
        /*0018*/ 	.word	0x00000000
	.align		4
        /*001c*/ 	.word	0xfffffffc


//--------------------- .text._Z9gemv_warpILi4EEvPfS0_S0_ii --------------------------
	.section	.text._Z9gemv_warpILi4EEvPfS0_S0_ii,"ax",@progbits
	.align	128
        .global         _Z9gemv_warpILi4EEvPfS0_S0_ii
        .type           _Z9gemv_warpILi4EEvPfS0_S0_ii,@function
        .size           _Z9gemv_warpILi4EEvPfS0_S0_ii,(.L_x_10 - _Z9gemv_warpILi4EEvPfS0_S0_ii)
        .other          _Z9gemv_warpILi4EEvPfS0_S0_ii,@"STO_CUDA_ENTRY STV_DEFAULT"
_Z9gemv_warpILi4EEvPfS0_S0_ii:
.text._Z9gemv_warpILi4EEvPfS0_S0_ii:
[----:B------:R-:W-:Y:S01]  /*0000*/  LDC R1, c[0x0][0x37c] ;  /* 0x0000df00ff017b82 */ /* 0x000fe20000000800 */
[----:B------:R-:W0:Y:S01]  /*0010*/  S2R R29, SR_TID.X ;  /* 0x00000000001d7919 */ /* 0x000e220000002100 */
[----:B------:R-:W1:Y:S01]  /*0020*/  LDCU UR4, c[0x0][0x398] ;  /* 0x00007300ff0477ac */ /* 0x000e620008000800 */
[----:B------:R-:W2:Y:S01]  /*0030*/  S2R R3, SR_CTAID.X ;  /* 0x0000000000037919 */ /* 0x000ea20000002500 */
[----:B0-----:R-:W-:-:S04]  /*0040*/  SHF.R.U32.HI R0, RZ, 0x3, R29 ;  /* 0x00000003ff007819 */ /* 0x001fc8000001161d */
[C---:B------:R-:W-:Y:S02]  /*0050*/  LOP3.LUT R2, R0.reuse, 0x7c, RZ, 0xc0, !PT ;  /* 0x0000007c00027812 */ /* 0x040fe400078ec0ff */
[----:B------:R-:W-:Y:S02]  /*0060*/  LOP3.LUT R28, R0, 0x3, RZ, 0xc0, !PT ;  /* 0x00000003001c7812 */ /* 0x000fe400078ec0ff */
[----:B--2---:R-:W-:-:S04]  /*0070*/  LEA R3, R3, R2, 0x4 ;  /* 0x0000000203037211 */ /* 0x004fc800078e20ff */
[----:B------:R-:W-:-:S04]  /*0080*/  IADD3 R28, PT, PT, R28, R3, RZ ;  /* 0x000000031c1c7210 */ /* 0x000fc80007ffe0ff */
[----:B-1----:R-:W-:-:S13]  /*0090*/  ISETP.GE.AND P0, PT, R28, UR4, PT ;  /* 0x000000041c007c0c */ /* 0x002fda000bf06270 */
[----:B------:R-:W-:Y:S05]  /*00a0*/  @P0 EXIT ;  /* 0x000000000000094d */ /* 0x000fea0003800000 */
[----:B------:R-:W0:Y:S01]  /*00b0*/  LDCU UR6, c[0x0][0x39c] ;  /* 0x00007380ff0677ac */ /* 0x000e220008000800 */
[----:B------:R-:W-:Y:S01]  /*00c0*/  LOP3.LUT R29, R29, 0x7, RZ, 0xc0, !PT ;  /* 0x000000071d1d7812 */ /* 0x000fe200078ec0ff */
[----:B------:R-:W-:Y:S01]  /*00d0*/  BSSY.RECONVERGENT B0, `(.L_x_0) ;  /* 0x00000b5000007945 */ /* 0x000fe20003800200 */
[----:B------:R-:W-:Y:S01]  /*00e0*/  HFMA2 R31, -RZ, RZ, 0, 0 ;  /* 0x00000000ff1f7431 */ /* 0x000fe200000001ff */
[----:B------:R-:W1:Y:S01]  /*00f0*/  LDCU.64 UR4, c[0x0][0x358] ;  /* 0x00006b00ff0477ac */ /* 0x000e620008000a00 */
[----:B------:R-:W-:-:S04]  /*0100*/  SHF.L.U32 R2, R29, 0x2, RZ ;  /* 0x000000021d027819 */ /* 0x000fc800000006ff */
[----:B0-----:R-:W-:-:S13]  /*0110*/  ISETP.GE.AND P0, PT, R2, UR6, PT ;  /* 0x0000000602007c0c */ /* 0x001fda000bf06270 */
[----:B-1----:R-:W-:Y:S05]  /*0120*/  @P0 BRA `(.L_x_1) ;  /* 0x0000000800bc0947 */ /* 0x002fea0003800000 */
[----:B------:R-:W-:Y:S01]  /*0130*/  LOP3.LUT R30, RZ, R2, RZ, 0x33, !PT ;  /* 0x00000002ff1e7212 */ /* 0x000fe200078e33ff */
[----:B------:R-:W-:Y:S01]  /*0140*/  IMAD R3, R28, UR6, RZ ;  /* 0x000000061c037c24 */ /* 0x000fe2000f8e02ff */
[----:B------:R-:W-:Y:S01]  /*0150*/  BSSY.RECONVERGENT B1, `(.L_x_2) ;  /* 0x0000057000017945 */ /* 0x000fe20003800200 */
[----:B------:R-:W-:Y:S02]  /*0160*/  MOV R31, RZ ;  /* 0x000000ff001f7202 */ /* 0x000fe40000000f00 */
[----:B------:R-:W-:Y:S02]  /*0170*/  IADD3 R30, PT, PT, R30, UR6, RZ ;  /* 0x000000061e1e7c10 */ /* 0x000fe4000fffe0ff */
[----:B------:R-:W-:Y:S02]  /*0180*/  SHF.R.S32.HI R0, RZ, 0x1f, R3 ;  /* 0x0000001fff007819 */ /* 0x000fe40000011403 */
[C---:B------:R-:W-:Y:S02]  /*0190*/  ISETP.GE.U32.AND P1, PT, R30.reuse, 0xe0, PT ;  /* 0x000000e01e00780c */ /* 0x040fe40003f26070 */
[----:B------:R-:W-:-:S04]  /*01a0*/  LEA.HI R21, R30, 0x1, RZ, 0x1b ;  /* 0x000000011e157811 */ /* 0x000fc800078fd8ff */
[----:B------:R-:W-:-:S04]  /*01b0*/  LOP3.LUT R20, R21, 0x7, RZ, 0xc0, !PT ;  /* 0x0000000715147812 */ /* 0x000fc800078ec0ff */
[----:B------:R-:W-:-:S03]  /*01c0*/  ISETP.NE.AND P0, PT, R20, RZ, PT ;  /* 0x000000ff1400720c */ /* 0x000fc60003f05270 */
[----:B------:R-:W-:Y:S10]  /*01d0*/  @!P1 BRA `(.L_x_3) ;  /* 0x0000000400389947 */ /* 0x000ff40003800000 */
[----:B------:R-:W0:Y:S01]  /*01e0*/  LDC.64 R6, c[0x0][0x388] ;  /* 0x0000e200ff067b82 */ /* 0x000e220000000a00 */
[----:B------:R-:W1:Y:S01]  /*01f0*/  LDCU.64 UR8, c[0x0][0x380] ;  /* 0x00007000ff0877ac */ /* 0x000e620008000a00 */
[C---:B------:R-:W-:Y:S02]  /*0200*/  SHF.L.U64.HI R5, R3.reuse, 0x2, R0 ;  /* 0x0000000203057819 */ /* 0x040fe40000010200 */
[----:B------:R-:W-:Y:S02]  /*0210*/  SHF.L.U32 R4, R3, 0x2, RZ ;  /* 0x0000000203047819 */ /* 0x000fe400000006ff */
[----:B------:R-:W-:Y:S02]  /*0220*/  LOP3.LUT R22, R21, 0xffffff8, RZ, 0xc0, !PT ;  /* 0x0ffffff815167812 */ /* 0x000fe400078ec0ff */
[----:B------:R-:W-:Y:S01]  /*0230*/  MOV R31, RZ ;  /* 0x000000ff001f7202 */ /* 0x000fe20000000f00 */
[----:B------:R-:W-:Y:S01]  /*0240*/  IMAD.WIDE.U32 R4, R29, 0x10, R4 ;  /* 0x000000101d047825 */ /* 0x000fe200078e0004 */
[----:B------:R-:W-:-:S02]  /*0250*/  IADD3 R22, PT, PT, -R22, RZ, RZ ;  /* 0x000000ff16167210 */ /* 0x000fc40007ffe1ff */
[----:B-1----:R-:W-:-:S04]  /*0260*/  IADD3 R26, P1, PT, R4, UR8, RZ ;  /* 0x00000008041a7c10 */ /* 0x002fc8000ff3e0ff */
[----:B------:R-:W-:Y:S01]  /*0270*/  IADD3 R26, P2, PT, R26, 0x200, RZ ;  /* 0x000002001a1a7810 */ /* 0x000fe20007f5e0ff */
[----:B0-----:R-:W-:-:S03]  /*0280*/  IMAD.WIDE.U32 R6, R29, 0x10, R6 ;  /* 0x000000101d067825 */ /* 0x001fc600078e0006 */
[----:B------:R-:W-:Y:S02]  /*0290*/  IADD3.X R27, PT, PT, RZ, UR9, R5, P2, P1 ;  /* 0x00000009ff1b7c10 */ /* 0x000fe400097e2405 */
[----:B------:R-:W-:-:S04]  /*02a0*/  IADD3 R24, P3, PT, R6, 0x200, RZ ;  /* 0x0000020006187810 */ /* 0x000fc80007f7e0ff */
[----:B------:R-:W-:-:S09]  /*02b0*/  IADD3.X R25, PT, PT, RZ, R7, RZ, P3, !PT ;  /* 0x00000007ff197210 */ /* 0x000fd20001ffe4ff */
.L_x_4:
[----:B------:R-:W2:Y:S04]  /*02c0*/  LDG.E.128 R12, desc[UR4][R26.64+-0x200] ;  /* 0xfffe00041a0c7981 */ /* 0x000ea8000c1e1d00 */
[----:B------:R-:W2:Y:S04]  /*02d0*/  LDG.E.128 R16, desc[UR4][R24.64+-0x200] ;  /* 0xfffe000418107981 */ /* 0x000ea8000c1e1d00 */
[----:B------:R-:W3:Y:S04]  /*02e0*/  LDG.E.128 R4, desc[UR4][R26.64+-0x180] ;  /* 0xfffe80041a047981 */ /* 0x000ee8000c1e1d00 */
[----:B------:R-:W3:Y:S01]  /*02f0*/  LDG.E.128 R8, desc[UR4][R24.64+-0x180] ;  /* 0xfffe800418087981 */ /* 0x000ee2000c1e1d00 */
[----:B--2---:R-:W-:-:S04]  /*0300*/  FMUL R13, R13, R17 ;  /* 0x000000110d0d7220 */ /* 0x004fc80000400000 */
[----:B------:R-:W-:-:S04]  /*0310*/  FFMA R13, R12, R16, R13 ;  /* 0x000000100c0d7223 */ /* 0x000fc8000000000d */
[----:B------:R-:W-:Y:S01]  /*0320*/  FFMA R14, R14, R18, R13 ;  /* 0x000000120e0e7223 */ /* 0x000fe2000000000d */
[----:B---3--:R-:W-:-:S04]  /*0330*/  FMUL R5, R5, R9 ;  /* 0x0000000905057220 */ /* 0x008fc80000400000 */
[----:B------:R-:W-:Y:S01]  /*0340*/  FFMA R5, R4, R8, R5 ;  /* 0x0000000804057223 */ /* 0x000fe20000000005 */
[----:B------:R-:W-:Y:S02]  /*0350*/  FFMA R4, R15, R19, R14 ;  /* 0x000000130f047223 */ /* 0x000fe4000000000e */
[----:B------:R-:W2:Y:S04]  /*0360*/  LDG.E.128 R12, desc[UR4][R26.64+-0x100] ;  /* 0xffff00041a0c7981 */ /* 0x000ea8000c1e1d00 */
[----:B------:R-:W2:Y:S01]  /*0370*/  LDG.E.128 R16, desc[UR4][R24.64+-0x100] ;  /* 0xffff000418107981 */ /* 0x000ea2000c1e1d00 */
[----:B------:R-:W-:Y:S01]  /*0380*/  FFMA R6, R6, R10, R5 ;  /* 0x0000000a06067223 */ /* 0x000fe20000000005 */
[----:B------:R-:W-:Y:S01]  /*0390*/  FADD R31, R4, R31 ;  /* 0x0000001f041f7221 */ /* 0x000fe20000000000 */
[----:B--2---:R-:W-:-:S04]  /*03a0*/  FMUL R13, R13, R17 ;  /* 0x000000110d0d7220 */ /* 0x004fc80000400000 */
[----:B------:R-:W-:Y:S01]  /*03b0*/  FFMA R13, R12, R16, R13 ;  /* 0x000000100c0d7223 */ /* 0x000fe2000000000d */
[----:B------:R-:W-:Y:S02]  /*03c0*/  FFMA R12, R7, R11, R6 ;  /* 0x0000000b070c7223 */ /* 0x000fe40000000006 */
[----:B------:R-:W2:Y:S04]  /*03d0*/  LDG.E.128 R4, desc[UR4][R26.64+-0x80] ;  /* 0xffff80041a047981 */ /* 0x000ea8000c1e1d00 */
[----:B------:R-:W2:Y:S01]  /*03e0*/  LDG.E.128 R8, desc[UR4][R24.64+-0x80] ;  /* 0xffff800418087981 */ /* 0x000ea2000c1e1d00 */
[----:B------:R-:W-:Y:S01]  /*03f0*/  FFMA R14, R14, R18, R13 ;  /* 0x000000120e0e7223 */ /* 0x000fe2000000000d */
[----:B--2---:R-:W-:-:S03]  /*0400*/  FMUL R9, R5, R9 ;  /* 0x0000000905097220 */ /* 0x004fc60000400000 */
[----:B------:R-:W-:Y:S02]  /*0410*/  FFMA R5, R15, R19, R14 ;  /* 0x000000130f057223 */ /* 0x000fe4000000000e */
[----:B------:R-:W2:Y:S01]  /*0420*/  LDG.E.128 R16, desc[UR4][R26.64] ;  /* 0x000000041a107981 */ /* 0x000ea2000c1e1d00 */
[----:B------:R-:W-:Y:S01]  /*0430*/  FFMA R9, R4, R8, R9 ;  /* 0x0000000804097223 */ /* 0x000fe20000000009 */
[----:B------:R-:W-:Y:S02]  /*0440*/  FADD R4, R31, R12 ;  /* 0x0000000c1f047221 */ /* 0x000fe40000000000 */
        /* <DEDUP_REMOVED lines=18> */
[----:B------:R0:W2:Y:S01]  /*0570*/  LDG.E.128 R8, desc[UR4][R24.64+0x180] ;  /* 0x0001800418087981 */ /* 0x0000a2000c1e1d00 */
[----:B------:R-:W-:Y:S01]  /*0580*/  FFMA R17, R16, R12, R17 ;  /* 0x0000000c10117223 */ /* 0x000fe20000000011 */
[----:B------:R-:W-:Y:S02]  /*0590*/  FADD R12, R4, R5 ;  /* 0x00000005040c7221 */ /* 0x000fe40000000000 */
[----:B------:R1:W2:Y:S01]  /*05a0*/  LDG.E.128 R4, desc[UR4][R26.64+0x180] ;  /* 0x000180041a047981 */ /* 0x0002a2000c1e1d00 */
[----:B------:R-:W-:Y:S01]  /*05b0*/  IADD3 R22, PT, PT, R22, 0x8, RZ ;  /* 0x0000000816167810 */ /* 0x000fe20007ffe0ff */
[----:B------:R-:W-:-:S03]  /*05c0*/  FFMA R14, R18, R14, R17 ;  /* 0x0000000e120e7223 */ /* 0x000fc60000000011 */
[----:B------:R-:W-:Y:S01]  /*05d0*/  ISETP.NE.AND P1, PT, R22, RZ, PT ;  /* 0x000000ff1600720c */ /* 0x000fe20003f25270 */
[----:B------:R-:W-:Y:S01]  /*05e0*/  FADD R12, R12, R13 ;  /* 0x0000000d0c0c7221 */ /* 0x000fe20000000000 */
[----:B------:R-:W-:Y:S01]  /*05f0*/  FFMA R15, R19, R15, R14 ;  /* 0x0000000f130f7223 */ /* 0x000fe2000000000e */
[----:B0-----:R-:W-:Y:S02]  /*0600*/  IADD3 R24, P3, PT, R24, 0x400, RZ ;  /* 0x0000040018187810 */ /* 0x001fe40007f7e0ff */
[----:B-1----:R-:W-:Y:S01]  /*0610*/  IADD3 R26, P2, PT, R26, 0x400, RZ ;  /* 0x000004001a1a7810 */ /* 0x002fe20007f5e0ff */
[----:B------:R-:W-:Y:S01]  /*0620*/  FADD R12, R12, R15 ;  /* 0x0000000f0c0c7221 */ /* 0x000fe20000000000 */
[----:B------:R-:W-:Y:S02]  /*0630*/  IADD3.X R25, PT, PT, RZ, R25, RZ, P3, !PT ;  /* 0x00000019ff197210 */ /* 0x000fe40001ffe4ff */
[----:B------:R-:W-:Y:S02]  /*0640*/  IADD3.X R27, PT, PT, RZ, R27, RZ, P2, !PT ;  /* 0x0000001bff1b7210 */ /* 0x000fe400017fe4ff */
[----:B------:R-:W-:Y:S01]  /*0650*/  IADD3 R2, PT, PT, R2, 0x100, RZ ;  /* 0x0000010002027810 */ /* 0x000fe20007ffe0ff */
[----:B--2---:R-:W-:-:S04]  /*0660*/  FMUL R5, R5, R9 ;  /* 0x0000000905057220 */ /* 0x004fc80000400000 */
[----:B------:R-:W-:-:S04]  /*0670*/  FFMA R5, R4, R8, R5 ;  /* 0x0000000804057223 */ /* 0x000fc80000000005 */
[----:B------:R-:W-:-:S04]  /*0680*/  FFMA R6, R6, R10, R5 ;  /* 0x0000000a06067223 */ /* 0x000fc80000000005 */
[----:B------:R-:W-:-:S04]  /*0690*/  FFMA R7, R7, R11, R6 ;  /* 0x0000000b07077223 */ /* 0x000fc80000000006 */
[----:B------:R-:W-:Y:S01]  /*06a0*/  FADD R31, R12, R7 ;  /* 0x000000070c1f7221 */ /* 0x000fe20000000000 */
[----:B------:R-:W-:Y:S06]  /*06b0*/  @P1 BRA `(.L_x_4) ;  /* 0xfffffffc00001947 */ /* 0x000fec000383ffff */
.L_x_3:
[----:B------:R-:W-:Y:S05]  /*06c0*/  BSYNC.RECONVERGENT B1 ;  /* 0x0000000000017941 */ /* 0x000fea0003800200 */
.L_x_2:
[----:B------:R-:W-:Y:S05]  /*06d0*/  @!P0 BRA `(.L_x_1) ;  /* 0x0000000400508947 */ /* 0x000fea0003800000 */
[----:B------:R-:W-:Y:S01]  /*06e0*/  ISETP.GE.U32.AND P0, PT, R20, 0x4, PT ;  /* 0x000000041400780c */ /* 0x000fe20003f06070 */
[----:B------:R-:W-:Y:S01]  /*06f0*/  BSSY.RECONVERGENT B1, `(.L_x_5) ;  /* 0x0000027000017945 */ /* 0x000fe20003800200 */
[----:B------:R-:W-:-:S11]  /*0700*/  LOP3.LUT P1, R32, R21, 0x3, RZ, 0xc0, !PT ;  /* 0x0000000315207812 */ /* 0x000fd6000782c0ff */
[----:B------:R-:W-:Y:S05]  /*0710*/  @!P0 BRA `(.L_x_6) ;  /* 0x0000000000908947 */ /* 0x000fea0003800000 */
[----:B------:R-:W0:Y:S01]  /*0720*/  LDC.64 R36, c[0x0][0x388] ;  /* 0x0000e200ff247b82 */ /* 0x000e220000000a00 */
[----:B------:R-:W1:Y:S01]  /*0730*/  LDCU.64 UR8, c[0x0][0x380] ;  /* 0x00007000ff0877ac */ /* 0x000e620008000a00 */
[----:B------:R-:W-:-:S04]  /*0740*/  IADD3 R4, P0, PT, R2, R3, RZ ;  /* 0x0000000302047210 */ /* 0x000fc80007f1e0ff */
[----:B------:R-:W-:Y:S02]  /*0750*/  IADD3.X R5, PT, PT, RZ, R0, RZ, P0, !PT ;  /* 0x00000000ff057210 */ /* 0x000fe400007fe4ff */
[----:B-1----:R-:W-:-:S04]  /*0760*/  LEA R34, P0, R4, UR8, 0x2 ;  /* 0x0000000804227c11 */ /* 0x002fc8000f8010ff */
[----:B------:R-:W-:Y:S01]  /*0770*/  LEA.HI.X R35, R4, UR9, R5, 0x2, P0 ;  /* 0x0000000904237c11 */ /* 0x000fe200080f1405 */
[----:B0-----:R-:W-:-:S04]  /*0780*/  IMAD.WIDE.U32 R36, R2, 0x4, R36 ;  /* 0x0000000402247825 */ /* 0x001fc800078e0024 */
[----:B------:R-:W2:Y:S04]  /*0790*/  LDG.E.128 R20, desc[UR4][R34.64] ;  /* 0x0000000422147981 */ /* 0x000ea8000c1e1d00 */
[----:B------:R-:W2:Y:S04]  /*07a0*/  LDG.E.128 R16, desc[UR4][R36.64] ;  /* 0x0000000424107981 */ /* 0x000ea8000c1e1d00 */
[----:B------:R-:W3:Y:S04]  /*07b0*/  LDG.E.128 R4, desc[UR4][R36.64+0x80] ;  /* 0x0000800424047981 */ /* 0x000ee8000c1e1d00 */
[----:B------:R-:W3:Y:S04]  /*07c0*/  LDG.E.128 R8, desc[UR4][R34.64+0x80] ;  /* 0x0000800422087981 */ /* 0x000ee8000c1e1d00 */
[----:B------:R-:W4:Y:S04]  /*07d0*/  LDG.E.128 R12, desc[UR4][R36.64+0x100] ;  /* 0x00010004240c7981 */ /* 0x000f28000c1e1d00 */
[----:B------:R-:W5:Y:S01]  /*07e0*/  LDG.E.128 R24, desc[UR4][R34.64+0x180] ;  /* 0x0001800422187981 */ /* 0x000f62000c1e1d00 */
[----:B--2---:R-:W-:-:S04]  /*07f0*/  FMUL R17, R21, R17 ;  /* 0x0000001115117220 */ /* 0x004fc80000400000 */
[----:B------:R-:W-:Y:S01]  /*0800*/  FFMA R17, R20, R16, R17 ;  /* 0x0000001014117223 */ /* 0x000fe20000000011 */
[----:B---3--:R-:W-:-:S04]  /*0810*/  FMUL R5, R9, R5 ;  /* 0x0000000509057220 */ /* 0x008fc80000400000 */
[----:B------:R-:W-:Y:S01]  /*0820*/  FFMA R5, R8, R4, R5 ;  /* 0x0000000408057223 */ /* 0x000fe20000000005 */
[----:B------:R-:W-:-:S04]  /*0830*/  FFMA R4, R22, R18, R17 ;  /* 0x0000001216047223 */ /* 0x000fc80000000011 */
[----:B------:R-:W-:Y:S02]  /*0840*/  FFMA R4, R23, R19, R4 ;  /* 0x0000001317047223 */ /* 0x000fe40000000004 */
[----:B------:R-:W4:Y:S04]  /*0850*/  LDG.E.128 R16, desc[UR4][R34.64+0x100] ;  /* 0x0001000422107981 */ /* 0x000f28000c1e1d00 */
[----:B------:R-:W5:Y:S01]  /*0860*/  LDG.E.128 R20, desc[UR4][R36.64+0x180] ;  /* 0x0001800424147981 */ /* 0x000f62000c1e1d00 */
[----:B------:R-:W-:Y:S01]  /*0870*/  FFMA R6, R10, R6, R5 ;  /* 0x000000060a067223 */ /* 0x000fe20000000005 */
[----:B------:R-:W-:-:S03]  /*0880*/  FADD R4, R31, R4 ;  /* 0x000000041f047221 */ /* 0x000fc60000000000 */
[----:B------:R-:W-:-:S04]  /*0890*/  FFMA R7, R11, R7, R6 ;  /* 0x000000070b077223 */ /* 0x000fc80000000006 */
[----:B------:R-:W-:Y:S01]  /*08a0*/  FADD R4, R4, R7 ;  /* 0x0000000704047221 */ /* 0x000fe20000000000 */
[----:B------:R-:W-:Y:S01]  /*08b0*/  IADD3 R2, PT, PT, R2, 0x80, RZ ;  /* 0x0000008002027810 */ /* 0x000fe20007ffe0ff */
[----:B----4-:R-:W-:-:S04]  /*08c0*/  FMUL R13, R17, R13 ;  /* 0x0000000d110d7220 */ /* 0x010fc80000400000 */
[----:B------:R-:W-:Y:S01]  /*08d0*/  FFMA R13, R16, R12, R13 ;  /* 0x0000000c100d7223 */ /* 0x000fe2000000000d */
[----:B-----5:R-:W-:-:S03]  /*08e0*/  FMUL R21, R25, R21 ;  /* 0x0000001519157220 */ /* 0x020fc60000400000 */
[----:B------:R-:W-:Y:S01]  /*08f0*/  FFMA R14, R18, R14, R13 ;  /* 0x0000000e120e7223 */ /* 0x000fe2000000000d */
[----:B------:R-:W-:-:S03]  /*0900*/  FFMA R21, R24, R20, R21 ;  /* 0x0000001418157223 */ /* 0x000fc60000000015 */
[----:B------:R-:W-:Y:S01]  /*0910*/  FFMA R15, R19, R15, R14 ;  /* 0x0000000f130f7223 */ /* 0x000fe2000000000e */
[----:B------:R-:W-:-:S03]  /*0920*/  FFMA R22, R26, R22, R21 ;  /* 0x000000161a167223 */ /* 0x000fc60000000015 */
[----:B------:R-:W-:Y:S01]  /*0930*/  FADD R4, R4, R15 ;  /* 0x0000000f04047221 */ /* 0x000fe20000000000 */
[----:B------:R-:W-:-:S04]  /*0940*/  FFMA R23, R27, R23, R22 ;  /* 0x000000171b177223 */ /* 0x000fc80000000016 */
[----:B------:R-:W-:-:S07]  /*0950*/  FADD R31, R4, R23 ;  /* 0x00000017041f7221 */ /* 0x000fce0000000000 */
.L_x_6:
[----:B------:R-:W-:Y:S05]  /*0960*/  BSYNC.RECONVERGENT B1 ;  /* 0x0000000000017941 */ /* 0x000fea0003800200 */
.L_x_5:
[----:B------:R-:W-:Y:S05]  /*0970*/  @!P1 BRA `(.L_x_1) ;  /* 0x0000000000a89947 */ /* 0x000fea0003800000 */
[----:B------:R-:W-:Y:S01]  /*0980*/  ISETP.NE.AND P1, PT, R32, 0x1, PT ;  /* 0x000000012000780c */ /* 0x000fe20003f25270 */
[----:B------:R-:W-:Y:S01]  /*0990*/  BSSY.RECONVERGENT B1, `(.L_x_7) ;  /* 0x0000019000017945 */ /* 0x000fe20003800200 */
[----:B------:R-:W-:-:S11]  /*09a0*/  LOP3.LUT P0, RZ, R30, 0x20, RZ, 0xc0, !PT ;  /* 0x000000201eff7812 */ /* 0x000fd6000780c0ff */
        /* <DEDUP_REMOVED lines=11> */
[----:B------:R-:W3:Y:S01]  /*0a60*/  LDG.E.128 R16, desc[UR4][R20.64+0x80] ;  /* 0x0000800414107981 */ /* 0x000ee2000c1e1d00 */
[----:B------:R-:W-:Y:S01]  /*0a70*/  IADD3 R2, PT, PT, R2, 0x40, RZ ;  /* 0x0000004002027810 */ /* 0x000fe20007ffe0ff */
[----:B--2---:R-:W-:-:S04]  /*0a80*/  FMUL R5, R9, R5 ;  /* 0x0000000509057220 */ /* 0x004fc80000400000 */
[----:B------:R-:W-:Y:S01]  /*0a90*/  FFMA R5, R8, R4, R5 ;  /* 0x0000000408057223 */ /* 0x000fe20000000005 */
[----:B---3--:R-:W-:-:S03]  /*0aa0*/  FMUL R13, R17, R13 ;  /* 0x0000000d110d7220 */ /* 0x008fc60000400000 */
[----:B------:R-:W-:Y:S01]  /*0ab0*/  FFMA R6, R10, R6, R5 ;  /* 0x000000060a067223 */ /* 0x000fe20000000005 */
[----:B------:R-:W-:-:S03]  /*0ac0*/  FFMA R13, R16, R12, R13 ;  /* 0x0000000c100d7223 */ /* 0x000fc6000000000d */
[----:B------:R-:W-:Y:S01]  /*0ad0*/  FFMA R6, R11, R7, R6 ;  /* 0x000000070b067223 */ /* 0x000fe20000000006 */
[----:B------:R-:W-:-:S03]  /*0ae0*/  FFMA R14, R18, R14, R13 ;  /* 0x0000000e120e7223 */ /* 0x000fc6000000000d */
[----:B------:R-:W-:Y:S01]  /*0af0*/  FADD R6, R31, R6 ;  /* 0x000000061f067221 */ /* 0x000fe20000000000 */
[----:B------:R-:W-:-:S04]  /*0b00*/  FFMA R15, R19, R15, R14 ;  /* 0x0000000f130f7223 */ /* 0x000fc8000000000e */
[----:B------:R-:W-:-:S07]  /*0b10*/  FADD R31, R6, R15 ;  /* 0x0000000f061f7221 */ /* 0x000fce0000000000 */
.L_x_8:
[----:B------:R-:W-:Y:S05]  /*0b20*/  BSYNC.RECONVERGENT B1 ;  /* 0x0000000000017941 */ /* 0x000fea0003800200 */
.L_x_7:
[----:B------:R-:W-:Y:S05]  /*0b30*/  @P0 BRA `(.L_x_1) ;  /* 0x0000000000380947 */ /* 0x000fea0003800000 */
[----:B------:R-:W0:Y:S01]  /*0b40*/  LDC.64 R4, c[0x0][0x388] ;  /* 0x0000e200ff047b82 */ /* 0x000e220000000a00 */
[----:B------:R-:W1:Y:S01]  /*0b50*/  LDCU.64 UR8, c[0x0][0x380] ;  /* 0x00007000ff0877ac */ /* 0x000e620008000a00 */
[----:B------:R-:W-:-:S04]  /*0b60*/  IADD3 R3, P0, PT, R3, R2, RZ ;  /* 0x0000000203037210 */ /* 0x000fc80007f1e0ff */
[----:B------:R-:W-:Y:S02]  /*0b70*/  IADD3.X R0, PT, PT, RZ, R0, RZ, P0, !PT ;  /* 0x00000000ff007210 */ /* 0x000fe400007fe4ff */
[----:B-1----:R-:W-:-:S04]  /*0b80*/  LEA R8, P0, R3, UR8, 0x2 ;  /* 0x0000000803087c11 */ /* 0x002fc8000f8010ff */
[----:B------:R-:W-:Y:S01]  /*0b90*/  LEA.HI.X R9, R3, UR9, R0, 0x2, P0 ;  /* 0x0000000903097c11 */ /* 0x000fe200080f1400 */
[----:B0-----:R-:W-:-:S05]  /*0ba0*/  IMAD.WIDE.U32 R4, R2, 0x4, R4 ;  /* 0x0000000402047825 */ /* 0x001fca00078e0004 */
[----:B------:R-:W2:Y:S04]  /*0bb0*/  LDG.E.128 R8, desc[UR4][R8.64] ;  /* 0x0000000408087981 */ /* 0x000ea8000c1e1d00 */
[----:B------:R-:W2:Y:S02]  /*0bc0*/  LDG.E.128 R4, desc[UR4][R4.64] ;  /* 0x0000000404047981 */ /* 0x000ea4000c1e1d00 */
[----:B--2---:R-:W-:-:S04]  /*0bd0*/  FMUL R3, R9, R5 ;  /* 0x0000000509037220 */ /* 0x004fc80000400000 */
[----:B------:R-:W-:-:S04]  /*0be0*/  FFMA R3, R8, R4, R3 ;  /* 0x0000000408037223 */ /* 0x000fc80000000003 */
[----:B------:R-:W-:-:S04]  /*0bf0*/  FFMA R6, R10, R6, R3 ;  /* 0x000000060a067223 */ /* 0x000fc80000000003 */
[----:B------:R-:W-:-:S04]  /*0c00*/  FFMA R6, R11, R7, R6 ;  /* 0x000000070b067223 */ /* 0x000fc80000000006 */
[----:B------:R-:W-:-:S07]  /*0c10*/  FADD R31, R31, R6 ;  /* 0x000000061f1f7221 */ /* 0x000fce0000000000 */
.L_x_1:
[----:B------:R-:W-:Y:S05]  /*0c20*/  BSYNC.RECONVERGENT B0 ;  /* 0x0000000000007941 */ /* 0x000fea0003800200 */
.L_x_0:
[----:B------:R-:W0:Y:S01]  /*0c30*/  SHFL.DOWN PT, R0, R31, 0x4, 0x1f ;  /* 0x08801f001f007f89 */ /* 0x000e2200000e0000 */
[----:B------:R-:W-:Y:S01]  /*0c40*/  ISETP.NE.AND P0, PT, R29, RZ, PT ;  /* 0x000000ff1d00720c */ /* 0x000fe20003f05270 */
[----:B0-----:R-:W-:-:S05]  /*0c50*/  FADD R0, R0, R31 ;  /* 0x0000001f00007221 */ /* 0x001fca0000000000 */
[----:B------:R-:W0:Y:S02]  /*0c60*/  SHFL.DOWN PT, R3, R0, 0x2, 0x1f ;  /* 0x08401f0000037f89 */ /* 0x000e2400000e0000 */
[----:B0-----:R-:W-:-:S05]  /*0c70*/  FADD R4, R0, R3 ;  /* 0x0000000300047221 */ /* 0x001fca0000000000 */
[----:B------:R0:W1:Y:S01]  /*0c80*/  SHFL.DOWN PT, R5, R4, 0x1, 0x1f ;  /* 0x08201f0004057f89 */ /* 0x00006200000e0000 */
[----:B------:R-:W-:Y:S05]  /*0c90*/  @P0 EXIT ;  /* 0x000000000000094d */ /* 0x000fea0003800000 */
[----:B------:R-:W2:Y:S01]  /*0ca0*/  LDC.64 R2, c[0x0][0x390] ;  /* 0x0000e400ff027b82 */ /* 0x000ea20000000a00 */
[----:B-1----:R-:W-:Y:S01]  /*0cb0*/  FADD R5, R4, R5 ;  /* 0x0000000504057221 */ /* 0x002fe20000000000 */
[----:B--2---:R-:W-:-:S05]  /*0cc0*/  IMAD.WIDE R28, R28, 0x4, R2 ;  /* 0x000000041c1c7825 */ /* 0x004fca00078e0202 */
[----:B------:R-:W-:Y:S01]  /*0cd0*/  STG.E desc[UR4][R28.64], R5 ;  /* 0x000000051c007986 */ /* 0x000fe2000c101904 */
[----:B------:R-:W-:Y:S05]  /*0ce0*/  EXIT ;  /* 0x000000000000794d */ /* 0x000fea0003800000 */
.L_x_9:
[----:B------:R-:W-:-:S00]  /*0cf0*/  BRA `(.L_x_9) ;  /* 0xfffffffc00fc7947 */ /* 0x000fc0000383ffff */
[----:B------:R-:W-:-:S00]  /*0d00*/  NOP ;  /* 0x0000000000007918 */ /* 0x000fc00000000000 */
[----:B------:R-:W-:-:S00]  /*0d10*/  NOP ;  /* 0x0000000000007918 */ /* 0x000fc00000000000 */
[----:B------:R-:W-:-:S00]  /*0d20*/  NOP ;  /* 0x0000000000007918 */ /* 0x000fc00000000000 */
[----:B------:R-:W-:-:S00]  /*0d30*/  NOP ;  /* 0x0000000000007918 */ /* 0x000fc00000000000 */
[----:B------:R-:W-:-:S00]  /*0d40*/  NOP ;  /* 0x0000000000007918 */ /* 0x000fc00000000000 */
[----:B------:R-:W-:-:S00]  /*0d50*/  NOP ;  /* 0x0000000000007918 */ /* 0x000fc00000000000 */
[----:B------:R-:W-:-:S00]  /*0d60*/  NOP ;  /* 0x0000000000007918 */ /* 0x000fc00000000000 */
[----:B------:R-:W-:-:S00]  /*0d70*/  NOP ;  /* 0x0000000000007918 */ /* 0x000fc00000000000 */
.L_x_10:


//--------------------- .nv.shared.reserved.0     --------------------------
	.section	.nv.shared.reserved.0,"aw",@nobits
	.weak		__nv_reservedSMEM_offset_0_alias
	.size		__nv_reservedSMEM_offset_0_alias, 0, 64
	.other		__nv_reservedSMEM_offset_0_alias,@"STO_CUDA_RESERVED_SHARED STV_DEFAULT"
__nv_reservedSMEM_offset_0_alias:
	.zero		0
	.zero		64


//--------------------- .nv.constant0._Z9gemv_warpILi4EEvPfS0_S0_ii --------------------------
	.section	.nv.constant0._Z9gemv_warpILi4EEvPfS0_S0_ii,"a",@progbits
	.sectionflags	@""
	.align	4
.nv.constant0._Z9gemv_warpILi4EEvPfS0_S0_ii:
	.zero		928


//--------------------- SYMBOLS --------------------------

	.type		.nv.reservedSmem.offset0,@object
	.size		.nv.reservedSmem.offset0,0x4
